.version 7.0
.target sm_50 // enough for my Titan X
.address_size 64

.visible .entry reductionBoolNaive (
    .param .u64 ptrIn,
    .param .u64 ptrOut,
    .param .f32 threshold,
    .param .u64 numColumns
) {
    .reg .pred %p0;

    // Arguments
    .reg .u64 %ptrIn;
    .reg .u64 %ptrOut;
    .reg .f32 %threshold;
    .reg .u64 %numColumns;

    .reg .u64 %i;
    .reg .u16 %accumulation;
    .reg .u64 %tmp0;
    .reg .f32 %ftmp;

    // Load arguments.
    ld.param.u64 %ptrIn, [ptrIn];
    ld.param.u64 %ptrOut, [ptrOut];
    ld.param.f32 %threshold, [threshold];
    ld.param.u64 %numColumns, [numColumns];

    cvt.u64.u32 %tmp0, %ctaid.x;
    add.u64 %ptrOut, %ptrOut, %tmp0;
    shl.b64 %tmp0, %tmp0, 2;
    mul.lo.u64 %tmp0, %tmp0, %numColumns;
    add.u64 %ptrIn, %ptrIn, %tmp0;

    mov.u64 %i, 0;
    mov.u16 %accumulation, 0;

loop_start:
    ld.global.f32 %ftmp, [%ptrIn];
    setp.lt.f32 %p0, %ftmp, %threshold;
    @%p0 mov.u16 %accumulation, 1;
    add.u64 %ptrIn, %ptrIn, 4;
    add.u64 %i, %i, 1;
    setp.lt.u64 %p0, %i, %numColumns;
    @%p0 bra loop_start;
loop_end:

    st.global.u8 [%ptrOut], %accumulation;
    ret;
}


// ===== COMPILED SASS (sm_100) =====

	.target	sm_100

	.elftype	@"ET_EXEC"


//--------------------- .note.nv.tkinfo           --------------------------
	.section	.note.nv.tkinfo,"",@"SHT_NOTE"
	.sectionflags	@"SHF_NOTE_NV_TKINFO"
	.tkinfo
        /*0018*/ 	.word	0x00000002
        /*0030*/ 	.string	""
        /*0030*/ 	.string	"ptxas"
        /*0030*/ 	.string	"Cuda compilation tools, release 13.0, V13.0.88"
        /*0030*/ 	.string	"Build cuda_13.0.r13.0/compiler.36424714_0"
        /*0030*/ 	.string	"-arch sm_100 "



//--------------------- .note.nv.cuinfo           --------------------------
	.section	.note.nv.cuinfo,"",@"SHT_NOTE"
	.sectionflags	@"SHF_NOTE_NV_CUINFO"
        /*0018*/ 	.short	0x0002
        /*001a*/ 	.short	0x0032
        /*001c*/ 	.short	0x0082
	.zero		2


//--------------------- .nv.info                  --------------------------
	.section	.nv.info,"",@"SHT_CUDA_INFO"
	.align	4


	//----- nvinfo : EIATTR_REGCOUNT
	.align		4
        /*0000*/ 	.byte	0x04, 0x2f
        /*0002*/ 	.short	(.L_1 - .L_0)
	.align		4
.L_0:
        /*0004*/ 	.word	index@(reductionBoolNaive)
        /*0008*/ 	.word	0x0000000e


	//----- nvinfo : EIATTR_FRAME_SIZE
	.align		4
.L_1:
        /*000c*/ 	.byte	0x04, 0x11
        /*000e*/ 	.short	(.L_3 - .L_2)
	.align		4
.L_2:
        /*0010*/ 	.word	index@(reductionBoolNaive)
        /*0014*/ 	.word	0x00000000


	//----- nvinfo : EIATTR_MIN_STACK_SIZE
	.align		4
.L_3:
        /*0018*/ 	.byte	0x04, 0x12
        /*001a*/ 	.short	(.L_5 - .L_4)
	.align		4
.L_4:
        /*001c*/ 	.word	index@(reductionBoolNaive)
        /*0020*/ 	.word	0x00000000
.L_5:


//--------------------- .nv.compat                --------------------------
	.section	.nv.compat,"",@"SHT_CUDA_COMPAT_INFO"
	.align	4
        /*0000*/ 	.byte	0x02, 0x09, 0x00, 0x00, 0x02, 0x02, 0x01, 0x00, 0x02, 0x05, 0x05, 0x00, 0x03, 0x07, 0x01, 0x01
        /*0010*/ 	.byte	0x02, 0x03, 0x00, 0x00, 0x02, 0x06, 0x01, 0x00, 0x04, 0x0b, 0x08, 0x00, 0x09, 0x00, 0x00, 0x00
        /*0020*/ 	.byte	0x00, 0x00, 0x00, 0x00


//--------------------- .nv.info.reductionBoolNaive --------------------------
	.section	.nv.info.reductionBoolNaive,"",@"SHT_CUDA_INFO"
	.sectionflags	@""
	.align	4


	//----- nvinfo : EIATTR_CUDA_API_VERSION
	.align		4
        /*0000*/ 	.byte	0x04, 0x37
        /*0002*/ 	.short	(.L_7 - .L_6)
.L_6:
        /*0004*/ 	.word	0x00000082


	//----- nvinfo : EIATTR_KPARAM_INFO
	.align		4
.L_7:
        /*0008*/ 	.byte	0x04, 0x17
        /*000a*/ 	.short	(.L_9 - .L_8)
.L_8:
        /*000c*/ 	.word	0x00000000
        /*0010*/ 	.short	0x0003
        /*0012*/ 	.short	0x0018
        /*0014*/ 	.byte	0x00, 0xf0, 0x21, 0x00


	//----- nvinfo : EIATTR_KPARAM_INFO
	.align		4
.L_9:
        /*0018*/ 	.byte	0x04, 0x17
        /*001a*/ 	.short	(.L_11 - .L_10)
.L_10:
        /*001c*/ 	.word	0x00000000
        /*0020*/ 	.short	0x0002
        /*0022*/ 	.short	0x0010
        /*0024*/ 	.byte	0x00, 0xf0, 0x11, 0x00


	//----- nvinfo : EIATTR_KPARAM_INFO
	.align		4
.L_11:
        /*0028*/ 	.byte	0x04, 0x17
        /*002a*/ 	.short	(.L_13 - .L_12)
.L_12:
        /*002c*/ 	.word	0x00000000
        /*0030*/ 	.short	0x0001
        /*0032*/ 	.short	0x0008
        /*0034*/ 	.byte	0x00, 0xf0, 0x21, 0x00


	//----- nvinfo : EIATTR_KPARAM_INFO
	.align		4
.L_13:
        /*0038*/ 	.byte	0x04, 0x17
        /*003a*/ 	.short	(.L_15 - .L_14)
.L_14:
        /*003c*/ 	.word	0x00000000
        /*0040*/ 	.short	0x0000
        /*0042*/ 	.short	0x0000
        /*0044*/ 	.byte	0x00, 0xf0, 0x21, 0x00


	//----- nvinfo : EIATTR_SPARSE_MMA_MASK
	.align		4
.L_15:
        /*0048*/ 	.byte	0x03, 0x50
        /*004a*/ 	.short	0x0000


	//----- nvinfo : EIATTR_MAXREG_COUNT
	.align		4
        /*004c*/ 	.byte	0x03, 0x1b
        /*004e*/ 	.short	0x00ff


	//----- nvinfo : EIATTR_MERCURY_ISA_VERSION
	.align		4
        /*0050*/ 	.byte	0x03, 0x5f
        /*0052*/ 	.short	0x0101


	//----- nvinfo : EIATTR_VRC_CTA_INIT_COUNT
	.align		4
        /*0054*/ 	.byte	0x02, 0x4a
	.zero		1
	.zero		1


	//----- nvinfo : EIATTR_EXIT_INSTR_OFFSETS
	.align		4
        /*0058*/ 	.byte	0x04, 0x1c
        /*005a*/ 	.short	(.L_17 - .L_16)


	//   ....[0]....
.L_16:
        /*005c*/ 	.word	0x000005c0


	//----- nvinfo : EIATTR_CBANK_PARAM_SIZE
	.align		4
.L_17:
        /*0060*/ 	.byte	0x03, 0x19
        /*0062*/ 	.short	0x0020


	//----- nvinfo : EIATTR_PARAM_CBANK
	.align		4
        /*0064*/ 	.byte	0x04, 0x0a
        /*0066*/ 	.short	(.L_19 - .L_18)
	.align		4
.L_18:
        /*0068*/ 	.word	index@(.nv.constant0.reductionBoolNaive)
        /*006c*/ 	.short	0x0380
        /*006e*/ 	.short	0x0020


	//----- nvinfo : EIATTR_SW_WAR
	.align		4
.L_19:
        /*0070*/ 	.byte	0x04, 0x36
        /*0072*/ 	.short	(.L_21 - .L_20)
.L_20:
        /*0074*/ 	.word	0x00000008
.L_21:


//--------------------- .nv.callgraph             --------------------------
	.section	.nv.callgraph,"",@"SHT_CUDA_CALLGRAPH"
	.align	4
	.sectionentsize	8
	.align		4
        /*0000*/ 	.word	0x00000000
	.align		4
        /*0004*/ 	.word	0xffffffff
	.align		4
        /*0008*/ 	.word	0x00000000
	.align		4
        /*000c*/ 	.word	0xfffffffe
	.align		4
        /*0010*/ 	.word	0x00000000
	.align		4
        /*0014*/ 	.word	0xfffffffd
	.align		4
        /*0018*/ 	.word	0x00000000
	.align		4
        /*001c*/ 	.word	0xfffffffc


//--------------------- .text.reductionBoolNaive  --------------------------
	.section	.text.reductionBoolNaive,"ax",@progbits
	.align	128
        .global         reductionBoolNaive
        .type           reductionBoolNaive,@function
        .size           reductionBoolNaive,(.L_x_3 - reductionBoolNaive)
        .other          reductionBoolNaive,@"STO_CUDA_ENTRY STV_DEFAULT"
reductionBoolNaive:
.text.reductionBoolNaive:
[----:B------:R-:W-:Y:S08]  /*0000*/  LDC R1, c[0x0][0x37c] ;  /* 0x0000df00ff017b82 */ /* 0x000ff00000000800 */
[----:B------:R-:W0:Y:S01]  /*0010*/  S2UR UR6, SR_CTAID.X ;  /* 0x00000000000679c3 */ /* 0x000e220000002500 */
[----:B------:R-:W1:Y:S01]  /*0020*/  LDCU.64 UR12, c[0x0][0x398] ;  /* 0x00007300ff0c77ac */ /* 0x000e620008000a00 */
[----:B------:R-:W2:Y:S01]  /*0030*/  LDCU.64 UR4, c[0x0][0x380] ;  /* 0x00007000ff0477ac */ /* 0x000ea20008000a00 */
[----:B------:R-:W3:Y:S01]  /*0040*/  LDCU.64 UR10, c[0x0][0x358] ;  /* 0x00006b00ff0a77ac */ /* 0x000ee20008000a00 */
[----:B-1----:R-:W-:Y:S01]  /*0050*/  IMAD.U32 R0, RZ, RZ, UR13 ;  /* 0x0000000dff007e24 */ /* 0x002fe2000f8e00ff */
[----:B------:R-:W-:Y:S01]  /*0060*/  ISETP.LT.U32.AND P0, PT, RZ, UR12, PT ;  /* 0x0000000cff007c0c */ /* 0x000fe2000bf01070 */
[----:B0-----:R-:W-:-:S03]  /*0070*/  USHF.R.U32.HI UR8, URZ, 0x1e, UR6 ;  /* 0x0000001eff087899 */ /* 0x001fc60008011606 */
[----:B------:R-:W-:Y:S01]  /*0080*/  ISETP.GT.U32.AND.EX P0, PT, R0, RZ, PT, P0 ;  /* 0x000000ff0000720c */ /* 0x000fe20003f04100 */
[----:B------:R-:W-:Y:S02]  /*0090*/  USHF.L.U32 UR7, UR6, 0x2, URZ ;  /* 0x0000000206077899 */ /* 0x000fe400080006ff */
[----:B------:R-:W-:Y:S02]  /*00a0*/  UIMAD UR8, UR8, UR12, URZ ;  /* 0x0000000c080872a4 */ /* 0x000fe4000f8e02ff */
[----:B--2---:R-:W-:Y:S02]  /*00b0*/  UIMAD.WIDE.U32 UR4, UR7, UR12, UR4 ;  /* 0x0000000c070472a5 */ /* 0x004fe4000f8e0004 */
[----:B------:R-:W-:-:S04]  /*00c0*/  UIMAD UR7, UR7, UR13, UR8 ;  /* 0x0000000d070772a4 */ /* 0x000fc8000f8e0208 */
[----:B------:R-:W-:Y:S02]  /*00d0*/  UIADD3 UR7, UPT, UPT, UR5, UR7, URZ ;  /* 0x0000000705077290 */ /* 0x000fe4000fffe0ff */
[----:B------:R-:W-:Y:S01]  /*00e0*/  IMAD.U32 R3, RZ, RZ, UR5 ;  /* 0x00000005ff037e24 */ /* 0x000fe2000f8e00ff */
[----:B------:R-:W0:Y:S01]  /*00f0*/  @!P0 LDC R5, c[0x0][0x390] ;  /* 0x0000e400ff058b82 */ /* 0x000e220000000800 */
[----:B------:R-:W-:Y:S02]  /*0100*/  IMAD.U32 R2, RZ, RZ, UR4 ;  /* 0x00000004ff027e24 */ /* 0x000fe4000f8e00ff */
[----:B------:R-:W-:Y:S01]  /*0110*/  IMAD.MOV.U32 R6, RZ, RZ, RZ ;  /* 0x000000ffff067224 */ /* 0x000fe200078e00ff */
[----:B------:R-:W1:Y:S01]  /*0120*/  LDCU.64 UR4, c[0x0][0x388] ;  /* 0x00007100ff0477ac */ /* 0x000e620008000a00 */
[----:B------:R-:W-:-:S05]  /*0130*/  IMAD.U32 R3, RZ, RZ, UR7 ;  /* 0x00000007ff037e24 */ /* 0x000fca000f8e00ff */
[----:B---3--:R2:W0:Y:S01]  /*0140*/  @!P0 LDG.E R0, desc[UR10][R2.64] ;  /* 0x0000000a02008981 */ /* 0x008422000c1e1900 */
[----:B------:R-:W-:Y:S01]  /*0150*/  @!P0 IMAD.MOV.U32 R6, RZ, RZ, 0x1 ;  /* 0x00000001ff068424 */ /* 0x000fe200078e00ff */
[----:B------:R-:W-:Y:S01]  /*0160*/  PRMT R7, RZ, 0x7610, R7 ;  /* 0x00007610ff077816 */ /* 0x000fe20000000007 */
[----:B------:R-:W-:-:S03]  /*0170*/  IMAD.MOV.U32 R8, RZ, RZ, RZ ;  /* 0x000000ffff087224 */ /* 0x000fc600078e00ff */
[C---:B------:R-:W-:Y:S02]  /*0180*/  IADD3 R4, P3, PT, -R6.reuse, UR12, RZ ;  /* 0x0000000c06047c10 */ /* 0x040fe4000ff7e1ff */
[----:B------:R-:W-:Y:S02]  /*0190*/  ISETP.GE.U32.AND P2, PT, R6, UR12, PT ;  /* 0x0000000c06007c0c */ /* 0x000fe4000bf46070 */
[----:B------:R-:W-:Y:S02]  /*01a0*/  ISETP.LE.U32.AND P1, PT, R4, 0x3, PT ;  /* 0x000000030400780c */ /* 0x000fe40003f23070 */
[C---:B------:R-:W-:Y:S01]  /*01b0*/  ISETP.GE.U32.AND.EX P2, PT, R8.reuse, UR13, PT, P2 ;  /* 0x0000000d08007c0c */ /* 0x040fe2000bf46120 */
[----:B-1----:R-:W-:Y:S01]  /*01c0*/  UIADD3 UR6, UP0, UPT, UR6, UR4, URZ ;  /* 0x0000000406067290 */ /* 0x002fe2000ff1e0ff */
[----:B------:R-:W-:-:S03]  /*01d0*/  IADD3.X R4, PT, PT, ~R8, UR13, RZ, P3, !PT ;  /* 0x0000000d08047c10 */ /* 0x000fc60009ffe5ff */
[----:B------:R-:W-:Y:S01]  /*01e0*/  UIADD3.X UR4, UPT, UPT, URZ, UR5, URZ, UP0, !UPT ;  /* 0x00000005ff047290 */ /* 0x000fe200087fe4ff */
[----:B------:R-:W-:Y:S02]  /*01f0*/  ISETP.LE.U32.OR.EX P1, PT, R4, RZ, P2, P1 ;  /* 0x000000ff0400720c */ /* 0x000fe40001723510 */
[----:B--2---:R-:W-:-:S05]  /*0200*/  @!P0 IADD3 R2, P2, PT, R2, 0x4, RZ ;  /* 0x0000000402028810 */ /* 0x004fca0007f5e0ff */
[----:B------:R-:W-:Y:S01]  /*0210*/  @!P0 IMAD.X R3, RZ, RZ, R3, P2 ;  /* 0x000000ffff038224 */ /* 0x000fe200010e0603 */
[----:B0-----:R-:W-:-:S04]  /*0220*/  @!P0 FSETP.GEU.AND P3, PT, R0, R5, PT ;  /* 0x000000050000820b */ /* 0x001fc80003f6e000 */
[----:B------:R-:W-:-:S04]  /*0230*/  @!P0 SEL R0, R7, 0x1, P3 ;  /* 0x0000000107008807 */ /* 0x000fc80001800000 */
[----:B------:R-:W-:Y:S01]  /*0240*/  @!P0 PRMT R7, R0, 0x7610, R7 ;  /* 0x0000761000078816 */ /* 0x000fe20000000007 */
[----:B------:R-:W-:Y:S06]  /*0250*/  @P1 BRA `(.L_x_0) ;  /* 0x00000000005c1947 */ /* 0x000fec0003800000 */
[----:B------:R-:W-:Y:S01]  /*0260*/  UIADD3 UR5, UP0, UPT, UR12, -0x3, URZ ;  /* 0xfffffffd0c057890 */ /* 0x000fe2000ff1e0ff */
[----:B------:R-:W-:Y:S01]  /*0270*/  PLOP3.LUT P0, PT, PT, PT, PT, 0x8, 0x80 ;  /* 0x000000000080781c */ /* 0x000fe20003f0e170 */
[----:B------:R-:W0:Y:S02]  /*0280*/  LDCU UR8, c[0x0][0x390] ;  /* 0x00007200ff0877ac */ /* 0x000e240008000800 */
[----:B------:R-:W-:-:S12]  /*0290*/  UIADD3.X UR7, UPT, UPT, UR13, -0x1, URZ, UP0, !UPT ;  /* 0xffffffff0d077890 */ /* 0x000fd800087fe4ff */
.L_x_1:
[----:B------:R-:W0:Y:S04]  /*02a0*/  LDG.E R9, desc[UR10][R2.64] ;  /* 0x0000000a02097981 */ /* 0x000e28000c1e1900 */
[----:B------:R-:W2:Y:S04]  /*02b0*/  LDG.E R0, desc[UR10][R2.64+0x4] ;  /* 0x0000040a02007981 */ /* 0x000ea8000c1e1900 */
[----:B------:R-:W3:Y:S04]  /*02c0*/  LDG.E R4, desc[UR10][R2.64+0x8] ;  /* 0x0000080a02047981 */ /* 0x000ee8000c1e1900 */
[----:B------:R1:W4:Y:S01]  /*02d0*/  LDG.E R5, desc[UR10][R2.64+0xc] ;  /* 0x00000c0a02057981 */ /* 0x000322000c1e1900 */
[----:B------:R-:W-:-:S05]  /*02e0*/  IADD3 R6, P3, PT, R6, 0x4, RZ ;  /* 0x0000000406067810 */ /* 0x000fca0007f7e0ff */
[----:B------:R-:W-:Y:S01]  /*02f0*/  IMAD.X R8, RZ, RZ, R8, P3 ;  /* 0x000000ffff087224 */ /* 0x000fe200018e0608 */
[----:B0-----:R-:W-:Y:S02]  /*0300*/  FSETP.GEU.AND P2, PT, R9, UR8, PT ;  /* 0x0000000809007c0b */ /* 0x001fe4000bf4e000 */
[----:B--2---:R-:W-:Y:S02]  /*0310*/  FSETP.GEU.AND P1, PT, R0, UR8, PT ;  /* 0x0000000800007c0b */ /* 0x004fe4000bf2e000 */
[----:B------:R-:W-:Y:S02]  /*0320*/  SEL R7, R7, 0x1, P2 ;  /* 0x0000000107077807 */ /* 0x000fe40001000000 */
[----:B---3--:R-:W-:Y:S02]  /*0330*/  FSETP.GEU.AND P2, PT, R4, UR8, PT ;  /* 0x0000000804007c0b */ /* 0x008fe4000bf4e000 */
[----:B------:R-:W-:Y:S02]  /*0340*/  SEL R7, R7, 0x1, P1 ;  /* 0x0000000107077807 */ /* 0x000fe40000800000 */
[----:B------:R-:W-:-:S02]  /*0350*/  ISETP.GE.U32.AND P1, PT, R6, UR5, PT ;  /* 0x0000000506007c0c */ /* 0x000fc4000bf26070 */
[----:B------:R-:W-:Y:S02]  /*0360*/  SEL R7, R7, 0x1, P2 ;  /* 0x0000000107077807 */ /* 0x000fe40001000000 */
[----:B------:R-:W-:Y:S02]  /*0370*/  ISETP.GE.U32.AND.EX P1, PT, R8, UR7, PT, P1 ;  /* 0x0000000708007c0c */ /* 0x000fe4000bf26110 */
[----:B-1----:R-:W-:Y:S02]  /*0380*/  IADD3 R2, P2, PT, R2, 0x10, RZ ;  /* 0x0000001002027810 */ /* 0x002fe40007f5e0ff */
[----:B----4-:R-:W-:-:S03]  /*0390*/  FSETP.GEU.AND P3, PT, R5, UR8, PT ;  /* 0x0000000805007c0b */ /* 0x010fc6000bf6e000 */
[----:B------:R-:W-:Y:S01]  /*03a0*/  IMAD.X R3, RZ, RZ, R3, P2 ;  /* 0x000000ffff037224 */ /* 0x000fe200010e0603 */
[----:B------:R-:W-:-:S05]  /*03b0*/  SEL R7, R7, 0x1, P3 ;  /* 0x0000000107077807 */ /* 0x000fca0001800000 */
[----:B------:R-:W-:Y:S05]  /*03c0*/  @!P1 BRA `(.L_x_1) ;  /* 0xfffffffc00b49947 */ /* 0x000fea000383ffff */
.L_x_0:
[C---:B------:R-:W-:Y:S02]  /*03d0*/  IADD3 R0, P3, PT, -R6.reuse, UR12, RZ ;  /* 0x0000000c06007c10 */ /* 0x040fe4000ff7e1ff */
[----:B------:R-:W-:Y:S02]  /*03e0*/  ISETP.GE.U32.AND P2, PT, R6, UR12, PT ;  /* 0x0000000c06007c0c */ /* 0x000fe4000bf46070 */
[----:B------:R-:W-:Y:S02]  /*03f0*/  ISETP.LE.U32.AND P1, PT, R0, 0x1, PT ;  /* 0x000000010000780c */ /* 0x000fe40003f23070 */
[C---:B------:R-:W-:Y:S02]  /*0400*/  ISETP.GE.U32.AND.EX P2, PT, R8.reuse, UR13, PT, P2 ;  /* 0x0000000d08007c0c */ /* 0x040fe4000bf46120 */
[----:B------:R-:W-:-:S04]  /*0410*/  IADD3.X R0, PT, PT, ~R8, UR13, RZ, P3, !PT ;  /* 0x0000000d08007c10 */ /* 0x000fc80009ffe5ff */
[----:B------:R-:W-:-:S13]  /*0420*/  ISETP.LE.U32.OR.EX P1, PT, R0, RZ, P2, P1 ;  /* 0x000000ff0000720c */ /* 0x000fda0001723510 */
[----:B------:R-:W-:Y:S01]  /*0430*/  @!P1 IADD3 R6, P3, PT, R6, 0x2, RZ ;  /* 0x0000000206069810 */ /* 0x000fe20007f7e0ff */
[----:B------:R-:W2:Y:S01]  /*0440*/  @!P1 LDG.E R0, desc[UR10][R2.64] ;  /* 0x0000000a02009981 */ /* 0x000ea2000c1e1900 */
[----:B------:R-:W-:Y:S01]  /*0450*/  @!P1 PLOP3.LUT P0, PT, PT, PT, PT, 0x8, 0x80 ;  /* 0x000000000080981c */ /* 0x000fe20003f0e170 */
[----:B------:R-:W2:Y:S01]  /*0460*/  @!P1 LDC R9, c[0x0][0x390] ;  /* 0x0000e400ff099b82 */ /* 0x000ea20000000800 */
[----:B------:R-:W-:Y:S01]  /*0470*/  ISETP.LT.U32.AND P2, PT, R6, UR12, PT ;  /* 0x0000000c06007c0c */ /* 0x000fe2000bf41070 */
[----:B------:R-:W-:Y:S01]  /*0480*/  @!P1 IMAD.X R8, RZ, RZ, R8, P3 ;  /* 0x000000ffff089224 */ /* 0x000fe200018e0608 */
[----:B------:R0:W3:Y:S04]  /*0490*/  @!P1 LDG.E R6, desc[UR10][R2.64+0x4] ;  /* 0x0000040a02069981 */ /* 0x0000e8000c1e1900 */
[----:B------:R-:W-:-:S02]  /*04a0*/  ISETP.LT.U32.OR.EX P0, PT, R8, UR13, P0, P2 ;  /* 0x0000000d08007c0c */ /* 0x000fc40008701520 */
[----:B0-----:R-:W-:-:S05]  /*04b0*/  @!P1 IADD3 R2, P2, PT, R2, 0x8, RZ ;  /* 0x0000000802029810 */ /* 0x001fca0007f5e0ff */
[----:B------:R-:W-:Y:S02]  /*04c0*/  @!P1 IMAD.X R3, RZ, RZ, R3, P2 ;  /* 0x000000ffff039224 */ /* 0x000fe400010e0603 */
[----:B------:R-:W-:-:S04]  /*04d0*/  IMAD.MOV.U32 R4, RZ, RZ, R2 ;  /* 0x000000ffff047224 */ /* 0x000fc800078e0002 */
[----:B------:R-:W0:Y:S01]  /*04e0*/  @P0 LDC R11, c[0x0][0x390] ;  /* 0x0000e400ff0b0b82 */ /* 0x000e220000000800 */
[----:B------:R-:W-:-:S05]  /*04f0*/  IMAD.MOV.U32 R5, RZ, RZ, R3 ;  /* 0x000000ffff057224 */ /* 0x000fca00078e0003 */
[----:B------:R-:W0:Y:S01]  /*0500*/  @P0 LDG.E R4, desc[UR10][R4.64] ;  /* 0x0000000a04040981 */ /* 0x000e22000c1e1900 */
[----:B------:R-:W-:Y:S02]  /*0510*/  IMAD.U32 R2, RZ, RZ, UR6 ;  /* 0x00000006ff027e24 */ /* 0x000fe4000f8e00ff */
[----:B------:R-:W-:Y:S01]  /*0520*/  IMAD.U32 R3, RZ, RZ, UR4 ;  /* 0x00000004ff037e24 */ /* 0x000fe2000f8e00ff */
[----:B--2---:R-:W-:-:S04]  /*0530*/  @!P1 FSETP.GEU.AND P2, PT, R0, R9, PT ;  /* 0x000000090000920b */ /* 0x004fc80003f4e000 */
[----:B------:R-:W-:Y:S02]  /*0540*/  @!P1 SEL R0, R7, 0x1, P2 ;  /* 0x0000000107009807 */ /* 0x000fe40001000000 */
[----:B---3--:R-:W-:-:S04]  /*0550*/  @!P1 FSETP.GEU.AND P3, PT, R6, R9, PT ;  /* 0x000000090600920b */ /* 0x008fc80003f6e000 */
[----:B------:R-:W-:-:S04]  /*0560*/  @!P1 SEL R0, R0, 0x1, P3 ;  /* 0x0000000100009807 */ /* 0x000fc80001800000 */
[----:B------:R-:W-:Y:S02]  /*0570*/  @!P1 PRMT R7, R0, 0x7610, R7 ;  /* 0x0000761000079816 */ /* 0x000fe40000000007 */
[----:B0-----:R-:W-:-:S04]  /*0580*/  @P0 FSETP.GEU.AND P1, PT, R4, R11, PT ;  /* 0x0000000b0400020b */ /* 0x001fc80003f2e000 */
[----:B------:R-:W-:-:S04]  /*0590*/  @P0 SEL R0, R7, 0x1, P1 ;  /* 0x0000000107000807 */ /* 0x000fc80000800000 */
[----:B------:R-:W-:-:S05]  /*05a0*/  @P0 PRMT R7, R0, 0x7610, R7 ;  /* 0x0000761000070816 */ /* 0x000fca0000000007 */
[----:B------:R-:W-:Y:S01]  /*05b0*/  STG.E.U8 desc[UR10][R2.64], R7 ;  /* 0x0000000702007986 */ /* 0x000fe2000c10110a */
[----:B------:R-:W-:Y:S05]  /*05c0*/  EXIT ;  /* 0x000000000000794d */ /* 0x000fea0003800000 */
.L_x_2:
[----:B------:R-:W-:-:S00]  /*05d0*/  BRA `(.L_x_2) ;  /* 0xfffffffc00fc7947 */ /* 0x000fc0000383ffff */
[----:B------:R-:W-:-:S00]  /*05e0*/  NOP ;  /* 0x0000000000007918 */ /* 0x000fc00000000000 */
        /* <DEDUP_REMOVED lines=9> */
.L_x_3:


//--------------------- .nv.shared.reserved.0     --------------------------
	.section	.nv.shared.reserved.0,"aw",@nobits
	.weak		__nv_reservedSMEM_offset_0_alias
	.size		__nv_reservedSMEM_offset_0_alias, 0, 64
	.other		__nv_reservedSMEM_offset_0_alias,@"STO_CUDA_RESERVED_SHARED STV_DEFAULT"
__nv_reservedSMEM_offset_0_alias:
	.zero		0
	.zero		64


//--------------------- .nv.constant0.reductionBoolNaive --------------------------
	.section	.nv.constant0.reductionBoolNaive,"a",@progbits
	.sectionflags	@""
	.align	4
.nv.constant0.reductionBoolNaive:
	.zero		928


//--------------------- SYMBOLS --------------------------

	.type		.nv.reservedSmem.offset0,@object
	.size		.nv.reservedSmem.offset0,0x4
